//
// Generated by NVIDIA NVVM Compiler
//
// Compiler Build ID: CL-36424714
// Cuda compilation tools, release 13.0, V13.0.88
// Based on NVVM 20.0.0
//

.version 9.0
.target sm_100
.address_size 64

	// .globl	_Z25baseline_transpose_kernelPfPKf

.visible .entry _Z25baseline_transpose_kernelPfPKf(
	.param .u64 .ptr .align 1 _Z25baseline_transpose_kernelPfPKf_param_0,
	.param .u64 .ptr .align 1 _Z25baseline_transpose_kernelPfPKf_param_1
)
{


	ret;

}


// ===== COMPILED SASS (sm_100) =====

	.target	sm_100

	.elftype	@"ET_EXEC"


//--------------------- .note.nv.tkinfo           --------------------------
	.section	.note.nv.tkinfo,"",@"SHT_NOTE"
	.sectionflags	@"SHF_NOTE_NV_TKINFO"
	.tkinfo
        /*0018*/ 	.word	0x00000002
        /*0030*/ 	.string	""
        /*0030*/ 	.string	"ptxas"
        /*0030*/ 	.string	"Cuda compilation tools, release 13.0, V13.0.88"
        /*0030*/ 	.string	"Build cuda_13.0.r13.0/compiler.36424714_0"
        /*0030*/ 	.string	"-arch sm_100 -m 64 "



//--------------------- .note.nv.cuinfo           --------------------------
	.section	.note.nv.cuinfo,"",@"SHT_NOTE"
	.sectionflags	@"SHF_NOTE_NV_CUINFO"
        /*0018*/ 	.short	0x0002
        /*001a*/ 	.short	0x0064
        /*001c*/ 	.short	0x0082
	.zero		2


//--------------------- .nv.info                  --------------------------
	.section	.nv.info,"",@"SHT_CUDA_INFO"
	.align	4


	//----- nvinfo : EIATTR_REGCOUNT
	.align		4
        /*0000*/ 	.byte	0x04, 0x2f
        /*0002*/ 	.short	(.L_1 - .L_0)
	.align		4
.L_0:
        /*0004*/ 	.word	index@(_Z25baseline_transpose_kernelPfPKf)
        /*0008*/ 	.word	0x00000004


	//----- nvinfo : EIATTR_FRAME_SIZE
	.align		4
.L_1:
        /*000c*/ 	.byte	0x04, 0x11
        /*000e*/ 	.short	(.L_3 - .L_2)
	.align		4
.L_2:
        /*0010*/ 	.word	index@(_Z25baseline_transpose_kernelPfPKf)
        /*0014*/ 	.word	0x00000000


	//----- nvinfo : EIATTR_MIN_STACK_SIZE
	.align		4
.L_3:
        /*0018*/ 	.byte	0x04, 0x12
        /*001a*/ 	.short	(.L_5 - .L_4)
	.align		4
.L_4:
        /*001c*/ 	.word	index@(_Z25baseline_transpose_kernelPfPKf)
        /*0020*/ 	.word	0x00000000
.L_5:


//--------------------- .nv.compat                --------------------------
	.section	.nv.compat,"",@"SHT_CUDA_COMPAT_INFO"
	.align	4
        /*0000*/ 	.byte	0x02, 0x09, 0x00, 0x00, 0x02, 0x02, 0x01, 0x00, 0x02, 0x05, 0x05, 0x00, 0x03, 0x07, 0x01, 0x01
        /*0010*/ 	.byte	0x02, 0x03, 0x00, 0x00, 0x02, 0x06, 0x01, 0x00, 0x04, 0x0b, 0x08, 0x00, 0x09, 0x00, 0x00, 0x00
        /*0020*/ 	.byte	0x00, 0x00, 0x00, 0x00


//--------------------- .nv.info._Z25baseline_transpose_kernelPfPKf --------------------------
	.section	.nv.info._Z25baseline_transpose_kernelPfPKf,"",@"SHT_CUDA_INFO"
	.sectionflags	@""
	.align	4


	//----- nvinfo : EIATTR_CUDA_API_VERSION
	.align		4
        /*0000*/ 	.byte	0x04, 0x37
        /*0002*/ 	.short	(.L_7 - .L_6)
.L_6:
        /*0004*/ 	.word	0x00000082


	//----- nvinfo : EIATTR_KPARAM_INFO
	.align		4
.L_7:
        /*0008*/ 	.byte	0x04, 0x17
        /*000a*/ 	.short	(.L_9 - .L_8)
.L_8:
        /*000c*/ 	.word	0x00000000
        /*0010*/ 	.short	0x0001
        /*0012*/ 	.short	0x0008
        /*0014*/ 	.byte	0x00, 0xf5, 0x21, 0x00


	//----- nvinfo : EIATTR_KPARAM_INFO
	.align		4
.L_9:
        /*0018*/ 	.byte	0x04, 0x17
        /*001a*/ 	.short	(.L_11 - .L_10)
.L_10:
        /*001c*/ 	.word	0x00000000
        /*0020*/ 	.short	0x0000
        /*0022*/ 	.short	0x0000
        /*0024*/ 	.byte	0x00, 0xf5, 0x21, 0x00


	//----- nvinfo : EIATTR_SPARSE_MMA_MASK
	.align		4
.L_11:
        /*0028*/ 	.byte	0x03, 0x50
        /*002a*/ 	.short	0x0000


	//----- nvinfo : EIATTR_MAXREG_COUNT
	.align		4
        /*002c*/ 	.byte	0x03, 0x1b
        /*002e*/ 	.short	0x00ff


	//----- nvinfo : EIATTR_MERCURY_ISA_VERSION
	.align		4
        /*0030*/ 	.byte	0x03, 0x5f
        /*0032*/ 	.short	0x0101


	//----- nvinfo : EIATTR_VRC_CTA_INIT_COUNT
	.align		4
        /*0034*/ 	.byte	0x02, 0x4a
	.zero		1
	.zero		1


	//----- nvinfo : EIATTR_EXIT_INSTR_OFFSETS
	.align		4
        /*0038*/ 	.byte	0x04, 0x1c
        /*003a*/ 	.short	(.L_13 - .L_12)


	//   ....[0]....
.L_12:
        /*003c*/ 	.word	0x00000010


	//----- nvinfo : EIATTR_CBANK_PARAM_SIZE
	.align		4
.L_13:
        /*0040*/ 	.byte	0x03, 0x19
        /*0042*/ 	.short	0x0010


	//----- nvinfo : EIATTR_PARAM_CBANK
	.align		4
        /*0044*/ 	.byte	0x04, 0x0a
        /*0046*/ 	.short	(.L_15 - .L_14)
	.align		4
.L_14:
        /*0048*/ 	.word	index@(.nv.constant0._Z25baseline_transpose_kernelPfPKf)
        /*004c*/ 	.short	0x0380
        /*004e*/ 	.short	0x0010


	//----- nvinfo : EIATTR_SW_WAR
	.align		4
.L_15:
        /*0050*/ 	.byte	0x04, 0x36
        /*0052*/ 	.short	(.L_17 - .L_16)
.L_16:
        /*0054*/ 	.word	0x00000008
.L_17:


//--------------------- .nv.callgraph             --------------------------
	.section	.nv.callgraph,"",@"SHT_CUDA_CALLGRAPH"
	.align	4
	.sectionentsize	8
	.align		4
        /*0000*/ 	.word	0x00000000
	.align		4
        /*0004*/ 	.word	0xffffffff
	.align		4
        /*0008*/ 	.word	0x00000000
	.align		4
        /*000c*/ 	.word	0xfffffffe
	.align		4
        /*0010*/ 	.word	0x00000000
	.align		4
        /*0014*/ 	.word	0xfffffffd
	.align		4
        /*0018*/ 	.word	0x00000000
	.align		4
        /*001c*/ 	.word	0xfffffffc


//--------------------- .text._Z25baseline_transpose_kernelPfPKf --------------------------
	.section	.text._Z25baseline_transpose_kernelPfPKf,"ax",@progbits
	.align	128
        .global         _Z25baseline_transpose_kernelPfPKf
        .type           _Z25baseline_transpose_kernelPfPKf,@function
        .size           _Z25baseline_transpose_kernelPfPKf,(.L_x_1 - _Z25baseline_transpose_kernelPfPKf)
        .other          _Z25baseline_transpose_kernelPfPKf,@"STO_CUDA_ENTRY STV_DEFAULT"
_Z25baseline_transpose_kernelPfPKf:
.text._Z25baseline_transpose_kernelPfPKf:
[----:B------:R-:W-:Y:S01]  /*0000*/  LDC R1, c[0x0][0x37c] ;  /* 0x0000df00ff017b82 */ /* 0x000fe20000000800 */
[----:B------:R-:W-:Y:S05]  /*0010*/  EXIT ;  /* 0x000000000000794d */ /* 0x000fea0003800000 */
.L_x_0:
[----:B------:R-:W-:-:S00]  /*0020*/  BRA `(.L_x_0) ;  /* 0xfffffffc00fc7947 */ /* 0x000fc0000383ffff */
[----:B------:R-:W-:-:S00]  /*0030*/  NOP ;  /* 0x0000000000007918 */ /* 0x000fc00000000000 */
        /* <DEDUP_REMOVED lines=12> */
.L_x_1:


//--------------------- .nv.shared.reserved.0     --------------------------
	.section	.nv.shared.reserved.0,"aw",@nobits
	.weak		__nv_reservedSMEM_offset_0_alias
	.size		__nv_reservedSMEM_offset_0_alias, 0, 64
	.other		__nv_reservedSMEM_offset_0_alias,@"STO_CUDA_RESERVED_SHARED STV_DEFAULT"
__nv_reservedSMEM_offset_0_alias:
	.zero		0
	.zero		64


//--------------------- .nv.constant0._Z25baseline_transpose_kernelPfPKf --------------------------
	.section	.nv.constant0._Z25baseline_transpose_kernelPfPKf,"a",@progbits
	.sectionflags	@""
	.align	4
.nv.constant0._Z25baseline_transpose_kernelPfPKf:
	.zero		912


//--------------------- SYMBOLS --------------------------

	.type		.nv.reservedSmem.offset0,@object
	.size		.nv.reservedSmem.offset0,0x4
